//
// Generated by NVIDIA NVVM Compiler
//
// Compiler Build ID: CL-36424714
// Cuda compilation tools, release 13.0, V13.0.88
// Based on NVVM 20.0.0
//

.version 9.0
.target sm_100
.address_size 64

	// .globl	iamax_strided_double
.extern .shared .align 16 .b8 sPartials[];
.extern .shared .align 16 .b8 indexes[];

.visible .entry iamax_strided_double(
	.param .u32 iamax_strided_double_param_0,
	.param .u32 iamax_strided_double_param_1,
	.param .u64 .ptr .align 1 iamax_strided_double_param_2,
	.param .u32 iamax_strided_double_param_3,
	.param .u64 .ptr .align 1 iamax_strided_double_param_4,
	.param .u64 .ptr .align 1 iamax_strided_double_param_5
)
{
	.reg .pred 	%p<21>;
	.reg .b32 	%r<92>;
	.reg .b32 	%f<19>;
	.reg .b64 	%rd<19>;
	.reg .b64 	%fd<36>;

	ld.param.u32 	%r36, [iamax_strided_double_param_0];
	ld.param.u64 	%rd3, [iamax_strided_double_param_2];
	ld.param.u32 	%r37, [iamax_strided_double_param_3];
	ld.param.u64 	%rd4, [iamax_strided_double_param_4];
	ld.param.u64 	%rd2, [iamax_strided_double_param_5];
	cvta.to.global.u64 	%rd1, %rd3;
	cvta.to.global.u64 	%rd5, %rd4;
	mov.u32 	%r1, %tid.x;
	mov.u32 	%r38, %nctaid.x;
	mov.u32 	%r90, %ntid.x;
	mul.lo.s32 	%r3, %r38, %r90;
	mov.u32 	%r4, %ctaid.x;
	mad.lo.s32 	%r83, %r90, %r4, %r1;
	ld.global.f64 	%fd33, [%rd5];
	setp.ge.s32 	%p1, %r83, %r36;
	mov.u32 	%r88, %r83;
	@%p1 bra 	$L__BB0_6;
	add.s32 	%r40, %r83, %r3;
	max.s32 	%r41, %r36, %r40;
	setp.lt.s32 	%p2, %r40, %r36;
	selp.u32 	%r42, 1, 0, %p2;
	add.s32 	%r43, %r40, %r42;
	sub.s32 	%r44, %r41, %r43;
	div.u32 	%r45, %r44, %r3;
	add.s32 	%r6, %r45, %r42;
	and.b32  	%r46, %r6, 3;
	setp.eq.s32 	%p3, %r46, 3;
	mov.u32 	%r88, %r83;
	@%p3 bra 	$L__BB0_4;
	mul.lo.s32 	%r80, %r37, %r83;
	mul.lo.s32 	%r8, %r3, %r37;
	add.s32 	%r47, %r6, 1;
	and.b32  	%r48, %r47, 3;
	neg.s32 	%r79, %r48;
	mov.u32 	%r88, %r83;
$L__BB0_3:
	.pragma "nounroll";
	mul.wide.s32 	%rd6, %r80, 8;
	add.s64 	%rd7, %rd1, %rd6;
	ld.global.f64 	%fd18, [%rd7];
	setp.gt.f64 	%p4, %fd18, %fd33;
	selp.b32 	%r88, %r80, %r88, %p4;
	cvt.rn.f32.f64 	%f1, %fd33;
	cvt.rn.f32.f64 	%f2, %fd18;
	max.f32 	%f3, %f1, %f2;
	cvt.f64.f32 	%fd33, %f3;
	add.s32 	%r83, %r83, %r3;
	add.s32 	%r80, %r80, %r8;
	add.s32 	%r79, %r79, 1;
	setp.ne.s32 	%p5, %r79, 0;
	@%p5 bra 	$L__BB0_3;
$L__BB0_4:
	setp.lt.u32 	%p6, %r6, 3;
	@%p6 bra 	$L__BB0_6;
$L__BB0_5:
	mul.lo.s32 	%r49, %r83, %r37;
	mul.wide.s32 	%rd8, %r49, 8;
	add.s64 	%rd9, %rd1, %rd8;
	ld.global.f64 	%fd19, [%rd9];
	setp.gt.f64 	%p7, %fd19, %fd33;
	selp.b32 	%r50, %r49, %r88, %p7;
	cvt.rn.f32.f64 	%f4, %fd33;
	cvt.rn.f32.f64 	%f5, %fd19;
	max.f32 	%f6, %f4, %f5;
	cvt.f64.f32 	%fd20, %f6;
	add.s32 	%r51, %r83, %r3;
	mul.lo.s32 	%r52, %r51, %r37;
	mul.wide.s32 	%rd10, %r52, 8;
	add.s64 	%rd11, %rd1, %rd10;
	ld.global.f64 	%fd21, [%rd11];
	setp.gt.f64 	%p8, %fd21, %fd20;
	selp.b32 	%r53, %r52, %r50, %p8;
	cvt.rn.f32.f64 	%f7, %fd21;
	max.f32 	%f8, %f6, %f7;
	cvt.f64.f32 	%fd22, %f8;
	add.s32 	%r54, %r51, %r3;
	mul.lo.s32 	%r55, %r54, %r37;
	mul.wide.s32 	%rd12, %r55, 8;
	add.s64 	%rd13, %rd1, %rd12;
	ld.global.f64 	%fd23, [%rd13];
	setp.gt.f64 	%p9, %fd23, %fd22;
	selp.b32 	%r56, %r55, %r53, %p9;
	cvt.rn.f32.f64 	%f9, %fd23;
	max.f32 	%f10, %f8, %f9;
	cvt.f64.f32 	%fd24, %f10;
	add.s32 	%r57, %r54, %r3;
	mul.lo.s32 	%r58, %r57, %r37;
	mul.wide.s32 	%rd14, %r58, 8;
	add.s64 	%rd15, %rd1, %rd14;
	ld.global.f64 	%fd25, [%rd15];
	setp.gt.f64 	%p10, %fd25, %fd24;
	selp.b32 	%r88, %r58, %r56, %p10;
	cvt.rn.f32.f64 	%f11, %fd25;
	max.f32 	%f12, %f10, %f11;
	cvt.f64.f32 	%fd33, %f12;
	add.s32 	%r83, %r57, %r3;
	setp.lt.s32 	%p11, %r83, %r36;
	@%p11 bra 	$L__BB0_5;
$L__BB0_6:
	shl.b32 	%r59, %r1, 3;
	mov.u32 	%r60, sPartials;
	add.s32 	%r26, %r60, %r59;
	st.shared.f64 	[%r26], %fd33;
	shl.b32 	%r61, %r1, 2;
	mov.u32 	%r62, indexes;
	add.s32 	%r27, %r62, %r61;
	st.shared.u32 	[%r27], %r88;
	bar.sync 	0;
	add.s32 	%r63, %r90, -1;
	and.b32  	%r64, %r90, %r63;
	setp.eq.s32 	%p12, %r64, 0;
	@%p12 bra 	$L__BB0_13;
$L__BB0_7:
	add.s32 	%r65, %r90, -1;
	and.b32  	%r90, %r65, %r90;
	add.s32 	%r66, %r90, -1;
	and.b32  	%r67, %r90, %r66;
	setp.ne.s32 	%p13, %r67, 0;
	@%p13 bra 	$L__BB0_7;
	setp.lt.s32 	%p14, %r1, %r90;
	@%p14 bra 	$L__BB0_12;
	sub.s32 	%r30, %r1, %r90;
	shl.b32 	%r68, %r30, 3;
	add.s32 	%r31, %r60, %r68;
	ld.shared.f64 	%fd9, [%r31];
	ld.shared.f64 	%fd10, [%r26];
	setp.leu.f64 	%p15, %fd9, %fd10;
	@%p15 bra 	$L__BB0_11;
	ld.shared.u32 	%r70, [%r27];
	shl.b32 	%r71, %r30, 2;
	add.s32 	%r73, %r62, %r71;
	st.shared.u32 	[%r73], %r70;
$L__BB0_11:
	cvt.rn.f32.f64 	%f13, %fd9;
	cvt.rn.f32.f64 	%f14, %fd10;
	max.f32 	%f15, %f13, %f14;
	cvt.f64.f32 	%fd26, %f15;
	st.shared.f64 	[%r31], %fd26;
$L__BB0_12:
	bar.sync 	0;
$L__BB0_13:
	setp.lt.u32 	%p16, %r90, 2;
	@%p16 bra 	$L__BB0_19;
$L__BB0_14:
	shr.u32 	%r34, %r90, 1;
	setp.ge.u32 	%p17, %r1, %r34;
	@%p17 bra 	$L__BB0_18;
	ld.shared.f64 	%fd35, [%r26];
	shl.b32 	%r74, %r34, 3;
	add.s32 	%r35, %r26, %r74;
	ld.shared.f64 	%fd34, [%r35];
	setp.leu.f64 	%p18, %fd35, %fd34;
	@%p18 bra 	$L__BB0_17;
	shl.b32 	%r75, %r34, 2;
	add.s32 	%r76, %r27, %r75;
	ld.shared.u32 	%r77, [%r76];
	st.shared.u32 	[%r27], %r77;
	ld.shared.f64 	%fd35, [%r26];
	ld.shared.f64 	%fd34, [%r35];
$L__BB0_17:
	cvt.rn.f32.f64 	%f16, %fd35;
	cvt.rn.f32.f64 	%f17, %fd34;
	max.f32 	%f18, %f16, %f17;
	cvt.f64.f32 	%fd27, %f18;
	st.shared.f64 	[%r26], %fd27;
$L__BB0_18:
	bar.sync 	0;
	setp.gt.u32 	%p19, %r90, 3;
	mov.u32 	%r90, %r34;
	@%p19 bra 	$L__BB0_14;
$L__BB0_19:
	setp.ne.s32 	%p20, %r1, 0;
	@%p20 bra 	$L__BB0_21;
	cvta.to.global.u64 	%rd16, %rd2;
	mul.wide.u32 	%rd17, %r4, 8;
	add.s64 	%rd18, %rd16, %rd17;
	ld.shared.u32 	%r78, [indexes];
	cvt.rn.f64.s32 	%fd28, %r78;
	st.global.f64 	[%rd18], %fd28;
$L__BB0_21:
	ret;

}


// ===== COMPILED SASS (sm_100) =====

	.target	sm_100

	.elftype	@"ET_EXEC"


//--------------------- .note.nv.tkinfo           --------------------------
	.section	.note.nv.tkinfo,"",@"SHT_NOTE"
	.sectionflags	@"SHF_NOTE_NV_TKINFO"
	.tkinfo
        /*0018*/ 	.word	0x00000002
        /*0030*/ 	.string	""
        /*0030*/ 	.string	"ptxas"
        /*0030*/ 	.string	"Cuda compilation tools, release 13.0, V13.0.88"
        /*0030*/ 	.string	"Build cuda_13.0.r13.0/compiler.36424714_0"
        /*0030*/ 	.string	"-arch sm_100 -m 64 "



//--------------------- .note.nv.cuinfo           --------------------------
	.section	.note.nv.cuinfo,"",@"SHT_NOTE"
	.sectionflags	@"SHF_NOTE_NV_CUINFO"
        /*0018*/ 	.short	0x0002
        /*001a*/ 	.short	0x0064
        /*001c*/ 	.short	0x0082
	.zero		2


//--------------------- .nv.info                  --------------------------
	.section	.nv.info,"",@"SHT_CUDA_INFO"
	.align	4


	//----- nvinfo : EIATTR_REGCOUNT
	.align		4
        /*0000*/ 	.byte	0x04, 0x2f
        /*0002*/ 	.short	(.L_1 - .L_0)
	.align		4
.L_0:
        /*0004*/ 	.word	index@(iamax_strided_double)
        /*0008*/ 	.word	0x0000001a


	//----- nvinfo : EIATTR_FRAME_SIZE
	.align		4
.L_1:
        /*000c*/ 	.byte	0x04, 0x11
        /*000e*/ 	.short	(.L_3 - .L_2)
	.align		4
.L_2:
        /*0010*/ 	.word	index@(iamax_strided_double)
        /*0014*/ 	.word	0x00000000


	//----- nvinfo : EIATTR_MIN_STACK_SIZE
	.align		4
.L_3:
        /*0018*/ 	.byte	0x04, 0x12
        /*001a*/ 	.short	(.L_5 - .L_4)
	.align		4
.L_4:
        /*001c*/ 	.word	index@(iamax_strided_double)
        /*0020*/ 	.word	0x00000000
.L_5:


//--------------------- .nv.compat                --------------------------
	.section	.nv.compat,"",@"SHT_CUDA_COMPAT_INFO"
	.align	4
        /*0000*/ 	.byte	0x02, 0x09, 0x00, 0x00, 0x02, 0x02, 0x01, 0x00, 0x02, 0x05, 0x05, 0x00, 0x03, 0x07, 0x01, 0x01
        /*0010*/ 	.byte	0x02, 0x03, 0x00, 0x00, 0x02, 0x06, 0x01, 0x00, 0x04, 0x0b, 0x08, 0x00, 0x01, 0x00, 0x00, 0x00
        /*0020*/ 	.byte	0x00, 0x00, 0x00, 0x00


//--------------------- .nv.info.iamax_strided_double --------------------------
	.section	.nv.info.iamax_strided_double,"",@"SHT_CUDA_INFO"
	.sectionflags	@""
	.align	4


	//----- nvinfo : EIATTR_CUDA_API_VERSION
	.align		4
        /*0000*/ 	.byte	0x04, 0x37
        /*0002*/ 	.short	(.L_7 - .L_6)
.L_6:
        /*0004*/ 	.word	0x00000082


	//----- nvinfo : EIATTR_KPARAM_INFO
	.align		4
.L_7:
        /*0008*/ 	.byte	0x04, 0x17
        /*000a*/ 	.short	(.L_9 - .L_8)
.L_8:
        /*000c*/ 	.word	0x00000000
        /*0010*/ 	.short	0x0005
        /*0012*/ 	.short	0x0020
        /*0014*/ 	.byte	0x00, 0xf5, 0x21, 0x00


	//----- nvinfo : EIATTR_KPARAM_INFO
	.align		4
.L_9:
        /*0018*/ 	.byte	0x04, 0x17
        /*001a*/ 	.short	(.L_11 - .L_10)
.L_10:
        /*001c*/ 	.word	0x00000000
        /*0020*/ 	.short	0x0004
        /*0022*/ 	.short	0x0018
        /*0024*/ 	.byte	0x00, 0xf5, 0x21, 0x00


	//----- nvinfo : EIATTR_KPARAM_INFO
	.align		4
.L_11:
        /*0028*/ 	.byte	0x04, 0x17
        /*002a*/ 	.short	(.L_13 - .L_12)
.L_12:
        /*002c*/ 	.word	0x00000000
        /*0030*/ 	.short	0x0003
        /*0032*/ 	.short	0x0010
        /*0034*/ 	.byte	0x00, 0xf0, 0x11, 0x00


	//----- nvinfo : EIATTR_KPARAM_INFO
	.align		4
.L_13:
        /*0038*/ 	.byte	0x04, 0x17
        /*003a*/ 	.short	(.L_15 - .L_14)
.L_14:
        /*003c*/ 	.word	0x00000000
        /*0040*/ 	.short	0x0002
        /*0042*/ 	.short	0x0008
        /*0044*/ 	.byte	0x00, 0xf5, 0x21, 0x00


	//----- nvinfo : EIATTR_KPARAM_INFO
	.align		4
.L_15:
        /*0048*/ 	.byte	0x04, 0x17
        /*004a*/ 	.short	(.L_17 - .L_16)
.L_16:
        /*004c*/ 	.word	0x00000000
        /*0050*/ 	.short	0x0001
        /*0052*/ 	.short	0x0004
        /*0054*/ 	.byte	0x00, 0xf0, 0x11, 0x00


	//----- nvinfo : EIATTR_KPARAM_INFO
	.align		4
.L_17:
        /*0058*/ 	.byte	0x04, 0x17
        /*005a*/ 	.short	(.L_19 - .L_18)
.L_18:
        /*005c*/ 	.word	0x00000000
        /*0060*/ 	.short	0x0000
        /*0062*/ 	.short	0x0000
        /*0064*/ 	.byte	0x00, 0xf0, 0x11, 0x00


	//----- nvinfo : EIATTR_SPARSE_MMA_MASK
	.align		4
.L_19:
        /*0068*/ 	.byte	0x03, 0x50
        /*006a*/ 	.short	0x0000


	//----- nvinfo : EIATTR_MAXREG_COUNT
	.align		4
        /*006c*/ 	.byte	0x03, 0x1b
        /*006e*/ 	.short	0x00ff


	//----- nvinfo : EIATTR_NUM_BARRIERS
	.align		4
        /*0070*/ 	.byte	0x02, 0x4c
        /*0072*/ 	.byte	0x01
	.zero		1


	//----- nvinfo : EIATTR_MERCURY_ISA_VERSION
	.align		4
        /*0074*/ 	.byte	0x03, 0x5f
        /*0076*/ 	.short	0x0101


	//----- nvinfo : EIATTR_VRC_CTA_INIT_COUNT
	.align		4
        /*0078*/ 	.byte	0x02, 0x4a
	.zero		1
	.zero		1


	//----- nvinfo : EIATTR_EXIT_INSTR_OFFSETS
	.align		4
        /*007c*/ 	.byte	0x04, 0x1c
        /*007e*/ 	.short	(.L_21 - .L_20)


	//   ....[0]....
.L_20:
        /*0080*/ 	.word	0x00000a80


	//   ....[1]....
        /*0084*/ 	.word	0x00000b10


	//----- nvinfo : EIATTR_CRS_STACK_SIZE
	.align		4
.L_21:
        /*0088*/ 	.byte	0x04, 0x1e
        /*008a*/ 	.short	(.L_23 - .L_22)
.L_22:
        /*008c*/ 	.word	0x00000000


	//----- nvinfo : EIATTR_CBANK_PARAM_SIZE
	.align		4
.L_23:
        /*0090*/ 	.byte	0x03, 0x19
        /*0092*/ 	.short	0x0028


	//----- nvinfo : EIATTR_PARAM_CBANK
	.align		4
        /*0094*/ 	.byte	0x04, 0x0a
        /*0096*/ 	.short	(.L_25 - .L_24)
	.align		4
.L_24:
        /*0098*/ 	.word	index@(.nv.constant0.iamax_strided_double)
        /*009c*/ 	.short	0x0380
        /*009e*/ 	.short	0x0028


	//----- nvinfo : EIATTR_SW_WAR
	.align		4
.L_25:
        /*00a0*/ 	.byte	0x04, 0x36
        /*00a2*/ 	.short	(.L_27 - .L_26)
.L_26:
        /*00a4*/ 	.word	0x00000008
.L_27:


//--------------------- .nv.callgraph             --------------------------
	.section	.nv.callgraph,"",@"SHT_CUDA_CALLGRAPH"
	.align	4
	.sectionentsize	8
	.align		4
        /*0000*/ 	.word	0x00000000
	.align		4
        /*0004*/ 	.word	0xffffffff
	.align		4
        /*0008*/ 	.word	0x00000000
	.align		4
        /*000c*/ 	.word	0xfffffffe
	.align		4
        /*0010*/ 	.word	0x00000000
	.align		4
        /*0014*/ 	.word	0xfffffffd
	.align		4
        /*0018*/ 	.word	0x00000000
	.align		4
        /*001c*/ 	.word	0xfffffffc


//--------------------- .text.iamax_strided_double --------------------------
	.section	.text.iamax_strided_double,"ax",@progbits
	.align	128
        .global         iamax_strided_double
        .type           iamax_strided_double,@function
        .size           iamax_strided_double,(.L_x_15 - iamax_strided_double)
        .other          iamax_strided_double,@"STO_CUDA_ENTRY STV_DEFAULT"
iamax_strided_double:
.text.iamax_strided_double:
[----:B------:R-:W-:Y:S08]  /*0000*/  LDC R1, c[0x0][0x37c] ;  /* 0x0000df00ff017b82 */ /* 0x000ff00000000800 */
[----:B------:R-:W0:Y:S01]  /*0010*/  LDC.64 R4, c[0x0][0x398] ;  /* 0x0000e600ff047b82 */ /* 0x000e220000000a00 */
[----:B------:R-:W0:Y:S01]  /*0020*/  LDCU.64 UR6, c[0x0][0x358] ;  /* 0x00006b00ff0677ac */ /* 0x000e220008000a00 */
[----:B------:R-:W1:Y:S01]  /*0030*/  S2R R0, SR_TID.X ;  /* 0x0000000000007919 */ /* 0x000e620000002100 */
[----:B------:R-:W1:Y:S01]  /*0040*/  S2R R13, SR_CTAID.X ;  /* 0x00000000000d7919 */ /* 0x000e620000002500 */
[----:B------:R-:W2:Y:S01]  /*0050*/  LDCU UR4, c[0x0][0x370] ;  /* 0x00006e00ff0477ac */ /* 0x000ea20008000800 */
[----:B------:R-:W3:Y:S01]  /*0060*/  LDCU UR8, c[0x0][0x380] ;  /* 0x00007000ff0877ac */ /* 0x000ee20008000800 */
[----:B------:R-:W4:Y:S01]  /*0070*/  LDCU UR9, c[0x0][0x390] ;  /* 0x00007200ff0977ac */ /* 0x000f220008000800 */
[----:B0-----:R-:W5:Y:S01]  /*0080*/  LDG.E.64 R4, desc[UR6][R4.64] ;  /* 0x0000000604047981 */ /* 0x001f62000c1e1b00 */
[----:B------:R-:W1:Y:S01]  /*0090*/  LDCU UR5, c[0x0][0x360] ;  /* 0x00006c00ff0577ac */ /* 0x000e620008000800 */
[----:B------:R-:W-:Y:S01]  /*00a0*/  BSSY.RECONVERGENT B0, `(.L_x_0) ;  /* 0x0000061000007945 */ /* 0x000fe20003800200 */
[----:B-1----:R-:W-:Y:S01]  /*00b0*/  IMAD R14, R13, UR5, R0 ;  /* 0x000000050d0e7c24 */ /* 0x002fe2000f8e0200 */
[----:B--2---:R-:W-:-:S02]  /*00c0*/  UIMAD UR4, UR4, UR5, URZ ;  /* 0x00000005040472a4 */ /* 0x004fc4000f8e02ff */
[----:B------:R-:W-:Y:S02]  /*00d0*/  IMAD.U32 R15, RZ, RZ, UR5 ;  /* 0x00000005ff0f7e24 */ /* 0x000fe4000f8e00ff */
[----:B------:R-:W-:Y:S01]  /*00e0*/  IMAD.MOV.U32 R17, RZ, RZ, R14 ;  /* 0x000000ffff117224 */ /* 0x000fe200078e000e */
[----:B---3--:R-:W-:-:S13]  /*00f0*/  ISETP.GE.AND P0, PT, R14, UR8, PT ;  /* 0x000000080e007c0c */ /* 0x008fda000bf06270 */
[----:B----4-:R-:W-:Y:S05]  /*0100*/  @P0 BRA `(.L_x_1) ;  /* 0x0000000400680947 */ /* 0x010fea0003800000 */
[----:B------:R-:W0:Y:S01]  /*0110*/  I2F.U32.RP R9, UR4 ;  /* 0x0000000400097d06 */ /* 0x000e220008209000 */
[----:B------:R-:W-:Y:S01]  /*0120*/  VIADD R6, R14, UR4 ;  /* 0x000000040e067c36 */ /* 0x000fe20008000000 */
[----:B------:R-:W-:Y:S01]  /*0130*/  ISETP.NE.U32.AND P2, PT, RZ, UR4, PT ;  /* 0x00000004ff007c0c */ /* 0x000fe2000bf45070 */
[----:B------:R-:W-:Y:S01]  /*0140*/  IMAD R11, RZ, RZ, -UR4 ;  /* 0x80000004ff0b7e24 */ /* 0x000fe2000f8e02ff */
[----:B------:R-:W-:Y:S01]  /*0150*/  BSSY.RECONVERGENT B1, `(.L_x_2) ;  /* 0x000002f000017945 */ /* 0x000fe20003800200 */
[----:B------:R-:W-:Y:S01]  /*0160*/  IMAD.MOV.U32 R17, RZ, RZ, R14 ;  /* 0x000000ffff117224 */ /* 0x000fe200078e000e */
[C---:B------:R-:W-:Y:S02]  /*0170*/  ISETP.GE.AND P0, PT, R6.reuse, UR8, PT ;  /* 0x0000000806007c0c */ /* 0x040fe4000bf06270 */
[----:B------:R-:W-:Y:S02]  /*0180*/  VIMNMX R7, PT, PT, R6, UR8, !PT ;  /* 0x0000000806077c48 */ /* 0x000fe4000ffe0100 */
[----:B------:R-:W-:-:S04]  /*0190*/  SEL R8, RZ, 0x1, P0 ;  /* 0x00000001ff087807 */ /* 0x000fc80000000000 */
[----:B------:R-:W-:Y:S01]  /*01a0*/  IADD3 R7, PT, PT, R7, -R6, -R8 ;  /* 0x8000000607077210 */ /* 0x000fe20007ffe808 */
[----:B0-----:R-:W0:Y:S02]  /*01b0*/  MUFU.RCP R9, R9 ;  /* 0x0000000900097308 */ /* 0x001e240000001000 */
[----:B0-----:R-:W-:-:S06]  /*01c0*/  VIADD R2, R9, 0xffffffe ;  /* 0x0ffffffe09027836 */ /* 0x001fcc0000000000 */
[----:B------:R0:W1:Y:S02]  /*01d0*/  F2I.FTZ.U32.TRUNC.NTZ R3, R2 ;  /* 0x0000000200037305 */ /* 0x000064000021f000 */
[----:B0-----:R-:W-:Y:S02]  /*01e0*/  HFMA2 R2, -RZ, RZ, 0, 0 ;  /* 0x00000000ff027431 */ /* 0x001fe400000001ff */
[----:B-1----:R-:W-:-:S04]  /*01f0*/  IMAD R11, R11, R3, RZ ;  /* 0x000000030b0b7224 */ /* 0x002fc800078e02ff */
[----:B------:R-:W-:-:S06]  /*0200*/  IMAD.HI.U32 R10, R3, R11, R2 ;  /* 0x0000000b030a7227 */ /* 0x000fcc00078e0002 */
[----:B------:R-:W-:-:S04]  /*0210*/  IMAD.HI.U32 R9, R10, R7, RZ ;  /* 0x000000070a097227 */ /* 0x000fc800078e00ff */
[----:B------:R-:W-:-:S04]  /*0220*/  IMAD.MOV R2, RZ, RZ, -R9 ;  /* 0x000000ffff027224 */ /* 0x000fc800078e0a09 */
[----:B------:R-:W-:Y:S02]  /*0230*/  IMAD R7, R2, UR4, R7 ;  /* 0x0000000402077c24 */ /* 0x000fe4000f8e0207 */
[----:B------:R-:W0:Y:S03]  /*0240*/  LDC.64 R2, c[0x0][0x388] ;  /* 0x0000e200ff027b82 */ /* 0x000e260000000a00 */
[----:B------:R-:W-:-:S13]  /*0250*/  ISETP.GE.U32.AND P0, PT, R7, UR4, PT ;  /* 0x0000000407007c0c */ /* 0x000fda000bf06070 */
[----:B------:R-:W-:Y:S02]  /*0260*/  @P0 VIADD R7, R7, -UR4 ;  /* 0x8000000407070c36 */ /* 0x000fe40008000000 */
[----:B------:R-:W-:-:S03]  /*0270*/  @P0 VIADD R9, R9, 0x1 ;  /* 0x0000000109090836 */ /* 0x000fc60000000000 */
[----:B------:R-:W-:-:S13]  /*0280*/  ISETP.GE.U32.AND P1, PT, R7, UR4, PT ;  /* 0x0000000407007c0c */ /* 0x000fda000bf26070 */
[----:B------:R-:W-:Y:S01]  /*0290*/  @P1 VIADD R9, R9, 0x1 ;  /* 0x0000000109091836 */ /* 0x000fe20000000000 */
[----:B------:R-:W-:-:S04]  /*02a0*/  @!P2 LOP3.LUT R9, RZ, UR4, RZ, 0x33, !PT ;  /* 0x00000004ff09ac12 */ /* 0x000fc8000f8e33ff */
[----:B------:R-:W-:-:S04]  /*02b0*/  IADD3 R8, PT, PT, R8, R9, RZ ;  /* 0x0000000908087210 */ /* 0x000fc80007ffe0ff */
[C---:B------:R-:W-:Y:S02]  /*02c0*/  LOP3.LUT R6, R8.reuse, 0x3, RZ, 0xc0, !PT ;  /* 0x0000000308067812 */ /* 0x040fe400078ec0ff */
[----:B------:R-:W-:Y:S02]  /*02d0*/  ISETP.GE.U32.AND P0, PT, R8, 0x3, PT ;  /* 0x000000030800780c */ /* 0x000fe40003f06070 */
[----:B------:R-:W-:-:S13]  /*02e0*/  ISETP.NE.AND P1, PT, R6, 0x3, PT ;  /* 0x000000030600780c */ /* 0x000fda0003f25270 */
[----:B0-----:R-:W-:Y:S05]  /*02f0*/  @!P1 BRA `(.L_x_3) ;  /* 0x0000000000509947 */ /* 0x001fea0003800000 */
[----:B------:R-:W0:Y:S01]  /*0300*/  LDC R21, c[0x0][0x390] ;  /* 0x0000e400ff157b82 */ /* 0x000e220000000800 */
[----:B------:R-:W-:Y:S02]  /*0310*/  VIADD R8, R8, 0x1 ;  /* 0x0000000108087836 */ /* 0x000fe40000000000 */
[----:B------:R-:W-:-:S03]  /*0320*/  IMAD.MOV.U32 R17, RZ, RZ, R14 ;  /* 0x000000ffff117224 */ /* 0x000fc600078e000e */
[----:B------:R-:W-:Y:S02]  /*0330*/  LOP3.LUT R8, R8, 0x3, RZ, 0xc0, !PT ;  /* 0x0000000308087812 */ /* 0x000fe400078ec0ff */
[----:B------:R-:W1:Y:S03]  /*0340*/  LDC.64 R6, c[0x0][0x388] ;  /* 0x0000e200ff067b82 */ /* 0x000e660000000a00 */
[----:B------:R-:W-:Y:S02]  /*0350*/  IMAD.MOV R11, RZ, RZ, -R8 ;  /* 0x000000ffff0b7224 */ /* 0x000fe400078e0a08 */
[----:B0-----:R-:W-:-:S07]  /*0360*/  IMAD R10, R14, R21, RZ ;  /* 0x000000150e0a7224 */ /* 0x001fce00078e02ff */
.L_x_4:
[----:B-1----:R-:W-:-:S06]  /*0370*/  IMAD.WIDE R8, R10, 0x8, R6 ;  /* 0x000000080a087825 */ /* 0x002fcc00078e0206 */
[----:B--2---:R-:W2:Y:S01]  /*0380*/  LDG.E.64 R8, desc[UR6][R8.64] ;  /* 0x0000000608087981 */ /* 0x004ea2000c1e1b00 */
[----:B0----5:R-:W-:Y:S01]  /*0390*/  F2F.F32.F64 R12, R4 ;  /* 0x00000004000c7310 */ /* 0x021fe20000301000 */
[----:B------:R-:W-:Y:S01]  /*03a0*/  IADD3 R11, PT, PT, R11, 0x1, RZ ;  /* 0x000000010b0b7810 */ /* 0x000fe20007ffe0ff */
[----:B------:R-:W-:-:S03]  /*03b0*/  VIADD R14, R14, UR4 ;  /* 0x000000040e0e7c36 */ /* 0x000fc60008000000 */
[----:B------:R-:W-:-:S03]  /*03c0*/  ISETP.NE.AND P2, PT, R11, RZ, PT ;  /* 0x000000ff0b00720c */ /* 0x000fc60003f45270 */
[----:B--2---:R-:W0:Y:S01]  /*03d0*/  F2F.F32.F64 R19, R8 ;  /* 0x0000000800137310 */ /* 0x004e220000301000 */
[----:B------:R-:W-:-:S06]  /*03e0*/  DSETP.GT.AND P1, PT, R8, R4, PT ;  /* 0x000000040800722a */ /* 0x000fcc0003f24000 */
[----:B------:R-:W-:Y:S01]  /*03f0*/  SEL R17, R10, R17, P1 ;  /* 0x000000110a117207 */ /* 0x000fe20000800000 */
[----:B------:R-:W-:Y:S01]  /*0400*/  IMAD R10, R21, UR4, R10 ;  /* 0x00000004150a7c24 */ /* 0x000fe2000f8e020a */
[----:B0-----:R-:W-:-:S04]  /*0410*/  FMNMX R12, R12, R19, !PT ;  /* 0x000000130c0c7209 */ /* 0x001fc80007800000 */
[----:B------:R0:W2:Y:S01]  /*0420*/  F2F.F64.F32 R4, R12 ;  /* 0x0000000c00047310 */ /* 0x0000a20000201800 */
[----:B------:R-:W-:Y:S05]  /*0430*/  @P2 BRA `(.L_x_4) ;  /* 0xfffffffc00cc2947 */ /* 0x000fea000383ffff */
.L_x_3:
[----:B------:R-:W-:Y:S05]  /*0440*/  BSYNC.RECONVERGENT B1 ;  /* 0x0000000000017941 */ /* 0x000fea0003800200 */
.L_x_2:
[----:B------:R-:W-:Y:S05]  /*0450*/  @!P0 BRA `(.L_x_1) ;  /* 0x0000000000948947 */ /* 0x000fea0003800000 */
.L_x_5:
[----:B------:R-:W-:-:S04]  /*0460*/  IMAD R16, R14, UR9, RZ ;  /* 0x000000090e107c24 */ /* 0x000fc8000f8e02ff */
[----:B------:R-:W-:-:S06]  /*0470*/  IMAD.WIDE R8, R16, 0x8, R2 ;  /* 0x0000000810087825 */ /* 0x000fcc00078e0202 */
[----:B---3--:R-:W3:Y:S01]  /*0480*/  LDG.E.64 R8, desc[UR6][R8.64] ;  /* 0x0000000608087981 */ /* 0x008ee2000c1e1b00 */
[----:B------:R-:W-:-:S04]  /*0490*/  VIADD R18, R14, UR4 ;  /* 0x000000040e127c36 */ /* 0x000fc80008000000 */
[----:B------:R-:W-:-:S04]  /*04a0*/  IMAD R19, R18, UR9, RZ ;  /* 0x0000000912137c24 */ /* 0x000fc8000f8e02ff */
[----:B------:R-:W-:-:S06]  /*04b0*/  IMAD.WIDE R6, R19, 0x8, R2 ;  /* 0x0000000813067825 */ /* 0x000fcc00078e0202 */
[----:B------:R-:W4:Y:S01]  /*04c0*/  LDG.E.64 R6, desc[UR6][R6.64] ;  /* 0x0000000606067981 */ /* 0x000f22000c1e1b00 */
[----:B--2--5:R-:W-:Y:S01]  /*04d0*/  F2F.F32.F64 R11, R4 ;  /* 0x00000004000b7310 */ /* 0x024fe20000301000 */
[----:B------:R-:W-:-:S04]  /*04e0*/  VIADD R18, R18, UR4 ;  /* 0x0000000412127c36 */ /* 0x000fc80008000000 */
[----:B0-----:R-:W-:-:S04]  /*04f0*/  IMAD R12, R18, UR9, RZ ;  /* 0x00000009120c7c24 */ /* 0x001fc8000f8e02ff */
[----:B------:R-:W-:-:S04]  /*0500*/  IMAD.WIDE R20, R12, 0x8, R2 ;  /* 0x000000080c147825 */ /* 0x000fc800078e0202 */
[----:B------:R-:W-:Y:S01]  /*0510*/  VIADD R22, R18, UR4 ;  /* 0x0000000412167c36 */ /* 0x000fe20008000000 */
[----:B---3--:R-:W0:Y:S02]  /*0520*/  F2F.F32.F64 R14, R8 ;  /* 0x00000008000e7310 */ /* 0x008e240000301000 */
[----:B0-----:R-:W-:-:S06]  /*0530*/  FMNMX R14, R11, R14, !PT ;  /* 0x0000000e0b0e7209 */ /* 0x001fcc0007800000 */
[----:B------:R-:W4:Y:S01]  /*0540*/  F2F.F64.F32 R10, R14 ;  /* 0x0000000e000a7310 */ /* 0x000f220000201800 */
[----:B------:R-:W-:Y:S02]  /*0550*/  DSETP.GT.AND P0, PT, R8, R4, PT ;  /* 0x000000040800722a */ /* 0x000fe40003f04000 */
[----:B----4-:R-:W-:Y:S01]  /*0560*/  DSETP.GT.AND P1, PT, R6, R10, PT ;  /* 0x0000000a0600722a */ /* 0x010fe20003f24000 */
[----:B------:R0:W2:-:S13]  /*0570*/  LDG.E.64 R10, desc[UR6][R20.64] ;  /* 0x00000006140a7981 */ /* 0x00009a000c1e1b00 */
[----:B------:R-:W-:Y:S01]  /*0580*/  @!P1 SEL R19, R16, R17, P0 ;  /* 0x0000001110139207 */ /* 0x000fe20000000000 */
[----:B------:R-:W-:-:S04]  /*0590*/  IMAD R17, R22, UR9, RZ ;  /* 0x0000000916117c24 */ /* 0x000fc8000f8e02ff */
[----:B------:R-:W-:-:S06]  /*05a0*/  IMAD.WIDE R8, R17, 0x8, R2 ;  /* 0x0000000811087825 */ /* 0x000fcc00078e0202 */
[----:B------:R-:W3:Y:S01]  /*05b0*/  LDG.E.64 R8, desc[UR6][R8.64] ;  /* 0x0000000608087981 */ /* 0x000ee2000c1e1b00 */
[----:B-1----:R-:W1:Y:S02]  /*05c0*/  F2F.F32.F64 R7, R6 ;  /* 0x0000000600077310 */ /* 0x002e640000301000 */
[----:B-1----:R-:W-:Y:S02]  /*05d0*/  FMNMX R16, R14, R7, !PT ;  /* 0x000000070e107209 */ /* 0x002fe40007800000 */
[----:B------:R-:W-:-:S04]  /*05e0*/  IADD3 R14, PT, PT, R22, UR4, RZ ;  /* 0x00000004160e7c10 */ /* 0x000fc8000fffe0ff */
[----:B0-----:R-:W0:Y:S01]  /*05f0*/  F2F.F64.F32 R20, R16 ;  /* 0x0000001000147310 */ /* 0x001e220000201800 */
[----:B------:R-:W-:-:S07]  /*0600*/  ISETP.GE.AND P2, PT, R14, UR8, PT ;  /* 0x000000080e007c0c */ /* 0x000fce000bf46270 */
[----:B--2---:R-:W1:Y:S01]  /*0610*/  F2F.F32.F64 R5, R10 ;  /* 0x0000000a00057310 */ /* 0x004e620000301000 */
[----:B0-----:R-:W-:Y:S01]  /*0620*/  DSETP.GT.AND P0, PT, R10, R20, PT ;  /* 0x000000140a00722a */ /* 0x001fe20003f04000 */
[----:B-1----:R-:W-:-:S06]  /*0630*/  FMNMX R18, R16, R5, !PT ;  /* 0x0000000510127209 */ /* 0x002fcc0007800000 */
[----:B------:R-:W0:Y:S08]  /*0640*/  F2F.F64.F32 R4, R18 ;  /* 0x0000001200047310 */ /* 0x000e300000201800 */
[----:B---3--:R-:W1:Y:S01]  /*0650*/  F2F.F32.F64 R23, R8 ;  /* 0x0000000800177310 */ /* 0x008e620000301000 */
[----:B0-----:R-:W-:Y:S01]  /*0660*/  DSETP.GT.AND P1, PT, R8, R4, PT ;  /* 0x000000040800722a */ /* 0x001fe20003f24000 */
[----:B-1----:R-:W-:-:S06]  /*0670*/  FMNMX R23, R18, R23, !PT ;  /* 0x0000001712177209 */ /* 0x002fcc0007800000 */
[----:B------:R1:W3:Y:S07]  /*0680*/  F2F.F64.F32 R4, R23 ;  /* 0x0000001700047310 */ /* 0x0002ee0000201800 */
[----:B------:R-:W-:Y:S01]  /*0690*/  @!P1 SEL R17, R12, R19, P0 ;  /* 0x000000130c119207 */ /* 0x000fe20000000000 */
[----:B------:R-:W-:Y:S06]  /*06a0*/  @!P2 BRA `(.L_x_5) ;  /* 0xfffffffc006ca947 */ /* 0x000fec000383ffff */
.L_x_1:
[----:B------:R-:W-:Y:S05]  /*06b0*/  BSYNC.RECONVERGENT B0 ;  /* 0x0000000000007941 */ /* 0x000fea0003800200 */
.L_x_0:
[----:B------:R-:W4:Y:S01]  /*06c0*/  S2UR UR5, SR_CgaCtaId ;  /* 0x00000000000579c3 */ /* 0x000f220000008800 */
[----:B------:R-:W-:Y:S01]  /*06d0*/  VIADD R6, R15, 0xffffffff ;  /* 0xffffffff0f067836 */ /* 0x000fe20000000000 */
[----:B------:R-:W-:-:S04]  /*06e0*/  UMOV UR4, 0x400 ;  /* 0x0000040000047882 */ /* 0x000fc80000000000 */
[----:B------:R-:W-:Y:S01]  /*06f0*/  LOP3.LUT P0, RZ, R15, R6, RZ, 0xc0, !PT ;  /* 0x000000060fff7212 */ /* 0x000fe2000780c0ff */
[----:B----4-:R-:W-:-:S06]  /*0700*/  ULEA UR4, UR5, UR4, 0x18 ;  /* 0x0000000405047291 */ /* 0x010fcc000f8ec0ff */
[C---:B------:R-:W-:Y:S02]  /*0710*/  LEA R3, R0.reuse, UR4, 0x3 ;  /* 0x0000000400037c11 */ /* 0x040fe4000f8e18ff */
[----:B------:R-:W-:-:S03]  /*0720*/  LEA R2, R0, UR4, 0x2 ;  /* 0x0000000400027c11 */ /* 0x000fc6000f8e10ff */
[----:B--23-5:R2:W-:Y:S04]  /*0730*/  STS.64 [R3], R4 ;  /* 0x0000000403007388 */ /* 0x02c5e80000000a00 */
[----:B------:R2:W-:Y:S01]  /*0740*/  STS [R2], R17 ;  /* 0x0000001102007388 */ /* 0x0005e20000000800 */
[----:B------:R-:W-:Y:S06]  /*0750*/  BAR.SYNC.DEFER_BLOCKING 0x0 ;  /* 0x0000000000007b1d */ /* 0x000fec0000010000 */
[----:B------:R-:W-:Y:S05]  /*0760*/  @!P0 BRA `(.L_x_6) ;  /* 0x00000000005c8947 */ /* 0x000fea0003800000 */
.L_x_7:
[----:B--2---:R-:W-:-:S05]  /*0770*/  VIADD R4, R15, 0xffffffff ;  /* 0xffffffff0f047836 */ /* 0x004fca0000000000 */
[----:B------:R-:W-:-:S05]  /*0780*/  LOP3.LUT R15, R4, R15, RZ, 0xc0, !PT ;  /* 0x0000000f040f7212 */ /* 0x000fca00078ec0ff */
[----:B------:R-:W-:-:S05]  /*0790*/  VIADD R4, R15, 0xffffffff ;  /* 0xffffffff0f047836 */ /* 0x000fca0000000000 */
[----:B------:R-:W-:-:S13]  /*07a0*/  LOP3.LUT P0, RZ, R15, R4, RZ, 0xc0, !PT ;  /* 0x000000040fff7212 */ /* 0x000fda000780c0ff */
[----:B------:R-:W-:Y:S05]  /*07b0*/  @P0 BRA `(.L_x_7) ;  /* 0xfffffffc00ec0947 */ /* 0x000fea000383ffff */
[----:B------:R-:W-:Y:S01]  /*07c0*/  ISETP.GE.AND P0, PT, R0, R15, PT ;  /* 0x0000000f0000720c */ /* 0x000fe20003f06270 */
[----:B------:R-:W-:-:S12]  /*07d0*/  BSSY.RECONVERGENT B0, `(.L_x_8) ;  /* 0x000000f000007945 */ /* 0x000fd80003800200 */
[----:B------:R-:W-:Y:S05]  /*07e0*/  @!P0 BRA `(.L_x_9) ;  /* 0x0000000000348947 */ /* 0x000fea0003800000 */
[----:B------:R-:W-:Y:S01]  /*07f0*/  IMAD.IADD R11, R0, 0x1, -R15 ;  /* 0x00000001000b7824 */ /* 0x000fe200078e0a0f */
[----:B------:R-:W-:Y:S04]  /*0800*/  LDS.64 R4, [R3] ;  /* 0x0000000003047984 */ /* 0x000fe80000000a00 */
[----:B------:R-:W-:-:S05]  /*0810*/  LEA R17, R11, UR4, 0x3 ;  /* 0x000000040b117c11 */ /* 0x000fca000f8e18ff */
[----:B------:R-:W2:Y:S02]  /*0820*/  LDS.64 R8, [R17] ;  /* 0x0000000011087984 */ /* 0x000ea40000000a00 */
[----:B--2---:R-:W-:Y:S01]  /*0830*/  DSETP.GT.AND P0, PT, R8, R4, PT ;  /* 0x000000040800722a */ /* 0x004fe20003f04000 */
[----:B------:R-:W-:Y:S08]  /*0840*/  F2F.F32.F64 R5, R4 ;  /* 0x0000000400057310 */ /* 0x000ff00000301000 */
[----:B------:R-:W2:Y:S05]  /*0850*/  F2F.F32.F64 R8, R8 ;  /* 0x0000000800087310 */ /* 0x000eaa0000301000 */
[----:B------:R-:W3:Y:S01]  /*0860*/  @P0 LDS R10, [R2] ;  /* 0x00000000020a0984 */ /* 0x000ee20000000800 */
[----:B------:R-:W-:-:S02]  /*0870*/  @P0 LEA R11, R11, UR4, 0x2 ;  /* 0x000000040b0b0c11 */ /* 0x000fc4000f8e10ff */
[----:B--2---:R-:W-:-:S06]  /*0880*/  FMNMX R6, R8, R5, !PT ;  /* 0x0000000508067209 */ /* 0x004fcc0007800000 */
[----:B------:R-:W2:Y:S01]  /*0890*/  F2F.F64.F32 R6, R6 ;  /* 0x0000000600067310 */ /* 0x000ea20000201800 */
[----:B---3--:R3:W-:Y:S04]  /*08a0*/  @P0 STS [R11], R10 ;  /* 0x0000000a0b000388 */ /* 0x0087e80000000800 */
[----:B--2---:R3:W-:Y:S02]  /*08b0*/  STS.64 [R17], R6 ;  /* 0x0000000611007388 */ /* 0x0047e40000000a00 */
.L_x_9:
[----:B------:R-:W-:Y:S05]  /*08c0*/  BSYNC.RECONVERGENT B0 ;  /* 0x0000000000007941 */ /* 0x000fea0003800200 */
.L_x_8:
[----:B------:R-:W-:Y:S06]  /*08d0*/  BAR.SYNC.DEFER_BLOCKING 0x0 ;  /* 0x0000000000007b1d */ /* 0x000fec0000010000 */
.L_x_6:
[----:B------:R-:W-:-:S13]  /*08e0*/  ISETP.GE.U32.AND P0, PT, R15, 0x2, PT ;  /* 0x000000020f00780c */ /* 0x000fda0003f06070 */
[----:B------:R-:W-:Y:S05]  /*08f0*/  @!P0 BRA `(.L_x_10) ;  /* 0x00000000005c8947 */ /* 0x000fea0003800000 */
.L_x_13:
[----:B--23--:R-:W-:Y:S01]  /*0900*/  SHF.R.U32.HI R17, RZ, 0x1, R15 ;  /* 0x00000001ff117819 */ /* 0x00cfe2000001160f */
[----:B------:R-:W-:Y:S03]  /*0910*/  BSSY.RECONVERGENT B0, `(.L_x_11) ;  /* 0x0000011000007945 */ /* 0x000fe60003800200 */
[----:B------:R-:W-:-:S13]  /*0920*/  ISETP.GE.U32.AND P0, PT, R0, R17, PT ;  /* 0x000000110000720c */ /* 0x000fda0003f06070 */
[----:B------:R-:W-:Y:S05]  /*0930*/  @P0 BRA `(.L_x_12) ;  /* 0x0000000000380947 */ /* 0x000fea0003800000 */
[----:B0-----:R-:W-:Y:S01]  /*0940*/  LEA R12, R17, R3, 0x3 ;  /* 0x00000003110c7211 */ /* 0x001fe200078e18ff */
[----:B------:R-:W-:Y:S04]  /*0950*/  LDS.64 R4, [R3] ;  /* 0x0000000003047984 */ /* 0x000fe80000000a00 */
[----:B------:R-:W0:Y:S02]  /*0960*/  LDS.64 R6, [R12] ;  /* 0x000000000c067984 */ /* 0x000e240000000a00 */
[----:B0-----:R-:W-:-:S14]  /*0970*/  DSETP.GT.AND P0, PT, R4, R6, PT ;  /* 0x000000060400722a */ /* 0x001fdc0003f04000 */
[----:B------:R-:W-:-:S05]  /*0980*/  @P0 IMAD R10, R17, 0x4, R2 ;  /* 0x00000004110a0824 */ /* 0x000fca00078e0202 */
[----:B------:R-:W0:Y:S04]  /*0990*/  @P0 LDS R11, [R10] ;  /* 0x000000000a0b0984 */ /* 0x000e280000000800 */
[----:B0-----:R-:W-:Y:S04]  /*09a0*/  @P0 STS [R2], R11 ;  /* 0x0000000b02000388 */ /* 0x001fe80000000800 */
[----:B------:R-:W0:Y:S04]  /*09b0*/  @P0 LDS.64 R6, [R12] ;  /* 0x000000000c060984 */ /* 0x000e280000000a00 */
[----:B------:R-:W2:Y:S01]  /*09c0*/  @P0 LDS.64 R4, [R3] ;  /* 0x0000000003040984 */ /* 0x000ea20000000a00 */
[----:B0-----:R-:W-:Y:S08]  /*09d0*/  F2F.F32.F64 R7, R6 ;  /* 0x0000000600077310 */ /* 0x001ff00000301000 */
[----:B--2---:R-:W0:Y:S02]  /*09e0*/  F2F.F32.F64 R4, R4 ;  /* 0x0000000400047310 */ /* 0x004e240000301000 */
[----:B0-----:R-:W-:-:S06]  /*09f0*/  FMNMX R8, R4, R7, !PT ;  /* 0x0000000704087209 */ /* 0x001fcc0007800000 */
[----:B------:R-:W0:Y:S02]  /*0a00*/  F2F.F64.F32 R8, R8 ;  /* 0x0000000800087310 */ /* 0x000e240000201800 */
[----:B0-----:R2:W-:Y:S02]  /*0a10*/  STS.64 [R3], R8 ;  /* 0x0000000803007388 */ /* 0x0015e40000000a00 */
.L_x_12:
[----:B------:R-:W-:Y:S05]  /*0a20*/  BSYNC.RECONVERGENT B0 ;  /* 0x0000000000007941 */ /* 0x000fea0003800200 */
.L_x_11:
[----:B------:R-:W-:Y:S01]  /*0a30*/  BAR.SYNC.DEFER_BLOCKING 0x0 ;  /* 0x0000000000007b1d */ /* 0x000fe20000010000 */
[----:B------:R-:W-:Y:S01]  /*0a40*/  ISETP.GT.U32.AND P0, PT, R15, 0x3, PT ;  /* 0x000000030f00780c */ /* 0x000fe20003f04070 */
[----:B------:R-:W-:-:S12]  /*0a50*/  IMAD.MOV.U32 R15, RZ, RZ, R17 ;  /* 0x000000ffff0f7224 */ /* 0x000fd800078e0011 */
[----:B------:R-:W-:Y:S05]  /*0a60*/  @P0 BRA `(.L_x_13) ;  /* 0xfffffffc00a40947 */ /* 0x000fea000383ffff */
.L_x_10:
[----:B------:R-:W-:-:S13]  /*0a70*/  ISETP.NE.AND P0, PT, R0, RZ, PT ;  /* 0x000000ff0000720c */ /* 0x000fda0003f05270 */
[----:B------:R-:W-:Y:S05]  /*0a80*/  @P0 EXIT ;  /* 0x000000000000094d */ /* 0x000fea0003800000 */
[----:B------:R-:W4:Y:S01]  /*0a90*/  S2UR UR5, SR_CgaCtaId ;  /* 0x00000000000579c3 */ /* 0x000f220000008800 */
[----:B------:R-:W-:-:S07]  /*0aa0*/  UMOV UR4, 0x400 ;  /* 0x0000040000047882 */ /* 0x000fce0000000000 */
[----:B--2---:R-:W2:Y:S01]  /*0ab0*/  LDC.64 R2, c[0x0][0x3a0] ;  /* 0x0000e800ff027b82 */ /* 0x004ea20000000a00 */
[----:B----4-:R-:W-:Y:S01]  /*0ac0*/  ULEA UR4, UR5, UR4, 0x18 ;  /* 0x0000000405047291 */ /* 0x010fe2000f8ec0ff */
[----:B--2---:R-:W-:-:S08]  /*0ad0*/  IMAD.WIDE.U32 R2, R13, 0x8, R2 ;  /* 0x000000080d027825 */ /* 0x004fd000078e0002 */
[----:B------:R-:W2:Y:S02]  /*0ae0*/  LDS R4, [UR4] ;  /* 0x00000004ff047984 */ /* 0x000ea40008000800 */
[----:B--2---:R-:W2:Y:S02]  /*0af0*/  I2F.F64 R4, R4 ;  /* 0x0000000400047312 */ /* 0x004ea40000201c00 */
[----:B--2---:R-:W-:Y:S01]  /*0b00*/  STG.E.64 desc[UR6][R2.64], R4 ;  /* 0x0000000402007986 */ /* 0x004fe2000c101b06 */
[----:B------:R-:W-:Y:S05]  /*0b10*/  EXIT ;  /* 0x000000000000794d */ /* 0x000fea0003800000 */
.L_x_14:
[----:B------:R-:W-:-:S00]  /*0b20*/  BRA `(.L_x_14) ;  /* 0xfffffffc00fc7947 */ /* 0x000fc0000383ffff */
[----:B------:R-:W-:-:S00]  /*0b30*/  NOP ;  /* 0x0000000000007918 */ /* 0x000fc00000000000 */
        /* <DEDUP_REMOVED lines=12> */
.L_x_15:


//--------------------- .nv.shared.iamax_strided_double --------------------------
	.section	.nv.shared.iamax_strided_double,"aw",@nobits
	.sectionflags	@""
	.align	16
	.zero		1024


//--------------------- .nv.shared.reserved.0     --------------------------
	.section	.nv.shared.reserved.0,"aw",@nobits
	.weak		__nv_reservedSMEM_offset_0_alias
	.size		__nv_reservedSMEM_offset_0_alias, 0, 64
	.other		__nv_reservedSMEM_offset_0_alias,@"STO_CUDA_RESERVED_SHARED STV_DEFAULT"
__nv_reservedSMEM_offset_0_alias:
	.zero		0
	.zero		64


//--------------------- .nv.constant0.iamax_strided_double --------------------------
	.section	.nv.constant0.iamax_strided_double,"a",@progbits
	.sectionflags	@""
	.align	4
.nv.constant0.iamax_strided_double:
	.zero		936


//--------------------- SYMBOLS --------------------------

	.type		.nv.reservedSmem.offset0,@object
	.size		.nv.reservedSmem.offset0,0x4
	.type		.nv.reservedSmem.cap,@object
	.size		.nv.reservedSmem.cap,0x4
